//
// Generated by NVIDIA NVVM Compiler
//
// Compiler Build ID: CL-36424714
// Cuda compilation tools, release 13.0, V13.0.88
// Based on NVVM 20.0.0
//

.version 9.0
.target sm_100
.address_size 64

	// .globl	_Z3runPiS_i

.visible .entry _Z3runPiS_i(
	.param .u64 .ptr .align 1 _Z3runPiS_i_param_0,
	.param .u64 .ptr .align 1 _Z3runPiS_i_param_1,
	.param .u32 _Z3runPiS_i_param_2
)
{
	.reg .pred 	%p<2>;
	.reg .b32 	%r<11>;
	.reg .b64 	%rd<8>;

	ld.param.u64 	%rd1, [_Z3runPiS_i_param_0];
	ld.param.u64 	%rd2, [_Z3runPiS_i_param_1];
	ld.param.u32 	%r4, [_Z3runPiS_i_param_2];
	mov.u32 	%r1, %ctaid.x;
	mov.u32 	%r5, %ntid.x;
	mov.u32 	%r6, %ctaid.y;
	mov.u32 	%r7, %ntid.y;
	mov.u32 	%r2, %tid.x;
	mov.u32 	%r8, %tid.y;
	add.s32 	%r9, %r8, %r6;
	mad.lo.s32 	%r10, %r1, %r5, %r2;
	mad.lo.s32 	%r3, %r9, %r7, %r10;
	setp.ge.s32 	%p1, %r3, %r4;
	@%p1 bra 	$L__BB0_2;
	cvta.to.global.u64 	%rd3, %rd1;
	cvta.to.global.u64 	%rd4, %rd2;
	mul.wide.s32 	%rd5, %r3, 4;
	add.s64 	%rd6, %rd3, %rd5;
	st.global.u32 	[%rd6], %r2;
	add.s64 	%rd7, %rd4, %rd5;
	st.global.u32 	[%rd7], %r1;
$L__BB0_2:
	ret;

}


// ===== COMPILED SASS (sm_100) =====

	.target	sm_100

	.elftype	@"ET_EXEC"


//--------------------- .note.nv.tkinfo           --------------------------
	.section	.note.nv.tkinfo,"",@"SHT_NOTE"
	.sectionflags	@"SHF_NOTE_NV_TKINFO"
	.tkinfo
        /*0018*/ 	.word	0x00000002
        /*0030*/ 	.string	""
        /*0030*/ 	.string	"ptxas"
        /*0030*/ 	.string	"Cuda compilation tools, release 13.0, V13.0.88"
        /*0030*/ 	.string	"Build cuda_13.0.r13.0/compiler.36424714_0"
        /*0030*/ 	.string	"-arch sm_100 -m 64 "



//--------------------- .note.nv.cuinfo           --------------------------
	.section	.note.nv.cuinfo,"",@"SHT_NOTE"
	.sectionflags	@"SHF_NOTE_NV_CUINFO"
        /*0018*/ 	.short	0x0002
        /*001a*/ 	.short	0x0064
        /*001c*/ 	.short	0x0082
	.zero		2


//--------------------- .nv.info                  --------------------------
	.section	.nv.info,"",@"SHT_CUDA_INFO"
	.align	4


	//----- nvinfo : EIATTR_REGCOUNT
	.align		4
        /*0000*/ 	.byte	0x04, 0x2f
        /*0002*/ 	.short	(.L_1 - .L_0)
	.align		4
.L_0:
        /*0004*/ 	.word	index@(_Z3runPiS_i)
        /*0008*/ 	.word	0x0000000c


	//----- nvinfo : EIATTR_FRAME_SIZE
	.align		4
.L_1:
        /*000c*/ 	.byte	0x04, 0x11
        /*000e*/ 	.short	(.L_3 - .L_2)
	.align		4
.L_2:
        /*0010*/ 	.word	index@(_Z3runPiS_i)
        /*0014*/ 	.word	0x00000000


	//----- nvinfo : EIATTR_MIN_STACK_SIZE
	.align		4
.L_3:
        /*0018*/ 	.byte	0x04, 0x12
        /*001a*/ 	.short	(.L_5 - .L_4)
	.align		4
.L_4:
        /*001c*/ 	.word	index@(_Z3runPiS_i)
        /*0020*/ 	.word	0x00000000
.L_5:


//--------------------- .nv.compat                --------------------------
	.section	.nv.compat,"",@"SHT_CUDA_COMPAT_INFO"
	.align	4
        /*0000*/ 	.byte	0x02, 0x09, 0x00, 0x00, 0x02, 0x02, 0x01, 0x00, 0x02, 0x05, 0x05, 0x00, 0x03, 0x07, 0x01, 0x01
        /*0010*/ 	.byte	0x02, 0x03, 0x00, 0x00, 0x02, 0x06, 0x01, 0x00, 0x04, 0x0b, 0x08, 0x00, 0x09, 0x00, 0x00, 0x00
        /*0020*/ 	.byte	0x00, 0x00, 0x00, 0x00


//--------------------- .nv.info._Z3runPiS_i      --------------------------
	.section	.nv.info._Z3runPiS_i,"",@"SHT_CUDA_INFO"
	.sectionflags	@""
	.align	4


	//----- nvinfo : EIATTR_CUDA_API_VERSION
	.align		4
        /*0000*/ 	.byte	0x04, 0x37
        /*0002*/ 	.short	(.L_7 - .L_6)
.L_6:
        /*0004*/ 	.word	0x00000082


	//----- nvinfo : EIATTR_KPARAM_INFO
	.align		4
.L_7:
        /*0008*/ 	.byte	0x04, 0x17
        /*000a*/ 	.short	(.L_9 - .L_8)
.L_8:
        /*000c*/ 	.word	0x00000000
        /*0010*/ 	.short	0x0002
        /*0012*/ 	.short	0x0010
        /*0014*/ 	.byte	0x00, 0xf0, 0x11, 0x00


	//----- nvinfo : EIATTR_KPARAM_INFO
	.align		4
.L_9:
        /*0018*/ 	.byte	0x04, 0x17
        /*001a*/ 	.short	(.L_11 - .L_10)
.L_10:
        /*001c*/ 	.word	0x00000000
        /*0020*/ 	.short	0x0001
        /*0022*/ 	.short	0x0008
        /*0024*/ 	.byte	0x00, 0xf5, 0x21, 0x00


	//----- nvinfo : EIATTR_KPARAM_INFO
	.align		4
.L_11:
        /*0028*/ 	.byte	0x04, 0x17
        /*002a*/ 	.short	(.L_13 - .L_12)
.L_12:
        /*002c*/ 	.word	0x00000000
        /*0030*/ 	.short	0x0000
        /*0032*/ 	.short	0x0000
        /*0034*/ 	.byte	0x00, 0xf5, 0x21, 0x00


	//----- nvinfo : EIATTR_SPARSE_MMA_MASK
	.align		4
.L_13:
        /*0038*/ 	.byte	0x03, 0x50
        /*003a*/ 	.short	0x0000


	//----- nvinfo : EIATTR_MAXREG_COUNT
	.align		4
        /*003c*/ 	.byte	0x03, 0x1b
        /*003e*/ 	.short	0x00ff


	//----- nvinfo : EIATTR_MERCURY_ISA_VERSION
	.align		4
        /*0040*/ 	.byte	0x03, 0x5f
        /*0042*/ 	.short	0x0101


	//----- nvinfo : EIATTR_VRC_CTA_INIT_COUNT
	.align		4
        /*0044*/ 	.byte	0x02, 0x4a
	.zero		1
	.zero		1


	//----- nvinfo : EIATTR_EXIT_INSTR_OFFSETS
	.align		4
        /*0048*/ 	.byte	0x04, 0x1c
        /*004a*/ 	.short	(.L_15 - .L_14)


	//   ....[0]....
.L_14:
        /*004c*/ 	.word	0x000000c0


	//   ....[1]....
        /*0050*/ 	.word	0x00000140


	//----- nvinfo : EIATTR_CBANK_PARAM_SIZE
	.align		4
.L_15:
        /*0054*/ 	.byte	0x03, 0x19
        /*0056*/ 	.short	0x0014


	//----- nvinfo : EIATTR_PARAM_CBANK
	.align		4
        /*0058*/ 	.byte	0x04, 0x0a
        /*005a*/ 	.short	(.L_17 - .L_16)
	.align		4
.L_16:
        /*005c*/ 	.word	index@(.nv.constant0._Z3runPiS_i)
        /*0060*/ 	.short	0x0380
        /*0062*/ 	.short	0x0014


	//----- nvinfo : EIATTR_SW_WAR
	.align		4
.L_17:
        /*0064*/ 	.byte	0x04, 0x36
        /*0066*/ 	.short	(.L_19 - .L_18)
.L_18:
        /*0068*/ 	.word	0x00000008
.L_19:


//--------------------- .nv.callgraph             --------------------------
	.section	.nv.callgraph,"",@"SHT_CUDA_CALLGRAPH"
	.align	4
	.sectionentsize	8
	.align		4
        /*0000*/ 	.word	0x00000000
	.align		4
        /*0004*/ 	.word	0xffffffff
	.align		4
        /*0008*/ 	.word	0x00000000
	.align		4
        /*000c*/ 	.word	0xfffffffe
	.align		4
        /*0010*/ 	.word	0x00000000
	.align		4
        /*0014*/ 	.word	0xfffffffd
	.align		4
        /*0018*/ 	.word	0x00000000
	.align		4
        /*001c*/ 	.word	0xfffffffc


//--------------------- .text._Z3runPiS_i         --------------------------
	.section	.text._Z3runPiS_i,"ax",@progbits
	.align	128
        .global         _Z3runPiS_i
        .type           _Z3runPiS_i,@function
        .size           _Z3runPiS_i,(.L_x_1 - _Z3runPiS_i)
        .other          _Z3runPiS_i,@"STO_CUDA_ENTRY STV_DEFAULT"
_Z3runPiS_i:
.text._Z3runPiS_i:
[----:B------:R-:W-:Y:S01]  /*0000*/  LDC R1, c[0x0][0x37c] ;  /* 0x0000df00ff017b82 */ /* 0x000fe20000000800 */
[----:B------:R-:W0:Y:S07]  /*0010*/  S2R R0, SR_TID.Y ;  /* 0x0000000000007919 */ /* 0x000e2e0000002200 */
[----:B------:R-:W0:Y:S01]  /*0020*/  S2UR UR5, SR_CTAID.Y ;  /* 0x00000000000579c3 */ /* 0x000e220000002600 */
[----:B------:R-:W1:Y:S01]  /*0030*/  LDCU UR4, c[0x0][0x360] ;  /* 0x00006c00ff0477ac */ /* 0x000e620008000800 */
[----:B------:R-:W1:Y:S01]  /*0040*/  S2R R9, SR_CTAID.X ;  /* 0x0000000000097919 */ /* 0x000e620000002500 */
[----:B------:R-:W2:Y:S01]  /*0050*/  LDCU UR6, c[0x0][0x364] ;  /* 0x00006c80ff0677ac */ /* 0x000ea20008000800 */
[----:B------:R-:W1:Y:S01]  /*0060*/  S2R R6, SR_TID.X ;  /* 0x0000000000067919 */ /* 0x000e620000002100 */
[----:B------:R-:W3:Y:S01]  /*0070*/  LDCU UR7, c[0x0][0x390] ;  /* 0x00007200ff0777ac */ /* 0x000ee20008000800 */
[----:B0-----:R-:W-:Y:S01]  /*0080*/  IADD3 R0, PT, PT, R0, UR5, RZ ;  /* 0x0000000500007c10 */ /* 0x001fe2000fffe0ff */
[----:B-1----:R-:W-:-:S04]  /*0090*/  IMAD R3, R9, UR4, R6 ;  /* 0x0000000409037c24 */ /* 0x002fc8000f8e0206 */
[----:B--2---:R-:W-:-:S05]  /*00a0*/  IMAD R7, R0, UR6, R3 ;  /* 0x0000000600077c24 */ /* 0x004fca000f8e0203 */
[----:B---3--:R-:W-:-:S13]  /*00b0*/  ISETP.GE.AND P0, PT, R7, UR7, PT ;  /* 0x0000000707007c0c */ /* 0x008fda000bf06270 */
[----:B------:R-:W-:Y:S05]  /*00c0*/  @P0 EXIT ;  /* 0x000000000000094d */ /* 0x000fea0003800000 */
[----:B------:R-:W0:Y:S01]  /*00d0*/  LDC.64 R2, c[0x0][0x380] ;  /* 0x0000e000ff027b82 */ /* 0x000e220000000a00 */
[----:B------:R-:W1:Y:S07]  /*00e0*/  LDCU.64 UR4, c[0x0][0x358] ;  /* 0x00006b00ff0477ac */ /* 0x000e6e0008000a00 */
[----:B------:R-:W2:Y:S01]  /*00f0*/  LDC.64 R4, c[0x0][0x388] ;  /* 0x0000e200ff047b82 */ /* 0x000ea20000000a00 */
[----:B0-----:R-:W-:-:S05]  /*0100*/  IMAD.WIDE R2, R7, 0x4, R2 ;  /* 0x0000000407027825 */ /* 0x001fca00078e0202 */
[----:B-1----:R-:W-:Y:S01]  /*0110*/  STG.E desc[UR4][R2.64], R6 ;  /* 0x0000000602007986 */ /* 0x002fe2000c101904 */
[----:B--2---:R-:W-:-:S05]  /*0120*/  IMAD.WIDE R4, R7, 0x4, R4 ;  /* 0x0000000407047825 */ /* 0x004fca00078e0204 */
[----:B------:R-:W-:Y:S01]  /*0130*/  STG.E desc[UR4][R4.64], R9 ;  /* 0x0000000904007986 */ /* 0x000fe2000c101904 */
[----:B------:R-:W-:Y:S05]  /*0140*/  EXIT ;  /* 0x000000000000794d */ /* 0x000fea0003800000 */
.L_x_0:
[----:B------:R-:W-:-:S00]  /*0150*/  BRA `(.L_x_0) ;  /* 0xfffffffc00fc7947 */ /* 0x000fc0000383ffff */
[----:B------:R-:W-:-:S00]  /*0160*/  NOP ;  /* 0x0000000000007918 */ /* 0x000fc00000000000 */
        /* <DEDUP_REMOVED lines=9> */
.L_x_1:


//--------------------- .nv.shared.reserved.0     --------------------------
	.section	.nv.shared.reserved.0,"aw",@nobits
	.weak		__nv_reservedSMEM_offset_0_alias
	.size		__nv_reservedSMEM_offset_0_alias, 0, 64
	.other		__nv_reservedSMEM_offset_0_alias,@"STO_CUDA_RESERVED_SHARED STV_DEFAULT"
__nv_reservedSMEM_offset_0_alias:
	.zero		0
	.zero		64


//--------------------- .nv.constant0._Z3runPiS_i --------------------------
	.section	.nv.constant0._Z3runPiS_i,"a",@progbits
	.sectionflags	@""
	.align	4
.nv.constant0._Z3runPiS_i:
	.zero		916


//--------------------- SYMBOLS --------------------------

	.type		.nv.reservedSmem.offset0,@object
	.size		.nv.reservedSmem.offset0,0x4
